//
// Generated by NVIDIA NVVM Compiler
//
// Compiler Build ID: CL-36424714
// Cuda compilation tools, release 13.0, V13.0.88
// Based on NVVM 20.0.0
//

.version 9.0
.target sm_100
.address_size 64

	// .globl	_Z16histogram_kernelPiS_ii
.extern .shared .align 16 .b8 s_hist[];

.visible .entry _Z16histogram_kernelPiS_ii(
	.param .u64 .ptr .align 1 _Z16histogram_kernelPiS_ii_param_0,
	.param .u64 .ptr .align 1 _Z16histogram_kernelPiS_ii_param_1,
	.param .u32 _Z16histogram_kernelPiS_ii_param_2,
	.param .u32 _Z16histogram_kernelPiS_ii_param_3
)
{
	.reg .pred 	%p<11>;
	.reg .b32 	%r<74>;
	.reg .b64 	%rd<15>;

	ld.param.u64 	%rd4, [_Z16histogram_kernelPiS_ii_param_0];
	ld.param.u64 	%rd3, [_Z16histogram_kernelPiS_ii_param_1];
	ld.param.u32 	%r18, [_Z16histogram_kernelPiS_ii_param_2];
	ld.param.u32 	%r19, [_Z16histogram_kernelPiS_ii_param_3];
	cvta.to.global.u64 	%rd1, %rd4;
	mov.u32 	%r73, %tid.x;
	mov.u32 	%r20, %ctaid.x;
	mov.u32 	%r2, %ntid.x;
	mad.lo.s32 	%r71, %r20, %r2, %r73;
	mov.u32 	%r21, %nctaid.x;
	mul.lo.s32 	%r4, %r2, %r21;
	setp.ge.s32 	%p1, %r73, %r18;
	@%p1 bra 	$L__BB0_3;
	mov.u32 	%r68, %r73;
$L__BB0_2:
	shl.b32 	%r22, %r68, 2;
	mov.u32 	%r23, s_hist;
	add.s32 	%r24, %r23, %r22;
	mov.b32 	%r25, 0;
	st.shared.u32 	[%r24], %r25;
	add.s32 	%r68, %r68, %r2;
	setp.lt.s32 	%p2, %r68, %r18;
	@%p2 bra 	$L__BB0_2;
$L__BB0_3:
	bar.sync 	0;
	setp.ge.s32 	%p3, %r71, %r19;
	@%p3 bra 	$L__BB0_10;
	add.s32 	%r26, %r71, %r4;
	max.s32 	%r27, %r19, %r26;
	setp.lt.s32 	%p4, %r26, %r19;
	selp.u32 	%r28, 1, 0, %p4;
	add.s32 	%r29, %r26, %r28;
	sub.s32 	%r30, %r27, %r29;
	div.u32 	%r31, %r30, %r4;
	add.s32 	%r7, %r31, %r28;
	and.b32  	%r32, %r7, 3;
	setp.eq.s32 	%p5, %r32, 3;
	@%p5 bra 	$L__BB0_7;
	add.s32 	%r33, %r7, 1;
	and.b32  	%r34, %r33, 3;
	neg.s32 	%r69, %r34;
$L__BB0_6:
	.pragma "nounroll";
	mul.wide.s32 	%rd5, %r71, 4;
	add.s64 	%rd6, %rd1, %rd5;
	ld.global.u32 	%r35, [%rd6];
	rem.s32 	%r36, %r35, %r18;
	shl.b32 	%r37, %r36, 2;
	mov.u32 	%r38, s_hist;
	add.s32 	%r39, %r38, %r37;
	atom.shared.add.u32 	%r40, [%r39], 1;
	add.s32 	%r71, %r71, %r4;
	add.s32 	%r69, %r69, 1;
	setp.ne.s32 	%p6, %r69, 0;
	@%p6 bra 	$L__BB0_6;
$L__BB0_7:
	setp.lt.u32 	%p7, %r7, 3;
	@%p7 bra 	$L__BB0_10;
	mov.u32 	%r44, s_hist;
	mul.wide.s32 	%rd9, %r4, 4;
	shl.b32 	%r62, %r4, 2;
$L__BB0_9:
	mul.wide.s32 	%rd7, %r71, 4;
	add.s64 	%rd8, %rd1, %rd7;
	ld.global.u32 	%r41, [%rd8];
	rem.s32 	%r42, %r41, %r18;
	shl.b32 	%r43, %r42, 2;
	add.s32 	%r45, %r44, %r43;
	atom.shared.add.u32 	%r46, [%r45], 1;
	add.s64 	%rd10, %rd8, %rd9;
	ld.global.u32 	%r47, [%rd10];
	rem.s32 	%r48, %r47, %r18;
	shl.b32 	%r49, %r48, 2;
	add.s32 	%r50, %r44, %r49;
	atom.shared.add.u32 	%r51, [%r50], 1;
	add.s64 	%rd11, %rd10, %rd9;
	ld.global.u32 	%r52, [%rd11];
	rem.s32 	%r53, %r52, %r18;
	shl.b32 	%r54, %r53, 2;
	add.s32 	%r55, %r44, %r54;
	atom.shared.add.u32 	%r56, [%r55], 1;
	add.s64 	%rd12, %rd11, %rd9;
	ld.global.u32 	%r57, [%rd12];
	rem.s32 	%r58, %r57, %r18;
	shl.b32 	%r59, %r58, 2;
	add.s32 	%r60, %r44, %r59;
	atom.shared.add.u32 	%r61, [%r60], 1;
	add.s32 	%r71, %r62, %r71;
	setp.lt.s32 	%p8, %r71, %r19;
	@%p8 bra 	$L__BB0_9;
$L__BB0_10:
	setp.ge.s32 	%p9, %r73, %r18;
	bar.sync 	0;
	@%p9 bra 	$L__BB0_13;
	cvta.to.global.u64 	%rd2, %rd3;
	mov.u32 	%r64, s_hist;
$L__BB0_12:
	mul.wide.s32 	%rd13, %r73, 4;
	add.s64 	%rd14, %rd2, %rd13;
	shl.b32 	%r63, %r73, 2;
	add.s32 	%r65, %r64, %r63;
	ld.shared.u32 	%r66, [%r65];
	atom.global.add.u32 	%r67, [%rd14], %r66;
	add.s32 	%r73, %r73, %r2;
	setp.lt.s32 	%p10, %r73, %r18;
	@%p10 bra 	$L__BB0_12;
$L__BB0_13:
	ret;

}


// ===== COMPILED SASS (sm_100) =====

	.target	sm_100

	.elftype	@"ET_EXEC"


//--------------------- .note.nv.tkinfo           --------------------------
	.section	.note.nv.tkinfo,"",@"SHT_NOTE"
	.sectionflags	@"SHF_NOTE_NV_TKINFO"
	.tkinfo
        /*0018*/ 	.word	0x00000002
        /*0030*/ 	.string	""
        /*0030*/ 	.string	"ptxas"
        /*0030*/ 	.string	"Cuda compilation tools, release 13.0, V13.0.88"
        /*0030*/ 	.string	"Build cuda_13.0.r13.0/compiler.36424714_0"
        /*0030*/ 	.string	"-arch sm_100 -m 64 "



//--------------------- .note.nv.cuinfo           --------------------------
	.section	.note.nv.cuinfo,"",@"SHT_NOTE"
	.sectionflags	@"SHF_NOTE_NV_CUINFO"
        /*0018*/ 	.short	0x0002
        /*001a*/ 	.short	0x0064
        /*001c*/ 	.short	0x0082
	.zero		2


//--------------------- .nv.info                  --------------------------
	.section	.nv.info,"",@"SHT_CUDA_INFO"
	.align	4


	//----- nvinfo : EIATTR_REGCOUNT
	.align		4
        /*0000*/ 	.byte	0x04, 0x2f
        /*0002*/ 	.short	(.L_1 - .L_0)
	.align		4
.L_0:
        /*0004*/ 	.word	index@(_Z16histogram_kernelPiS_ii)
        /*0008*/ 	.word	0x0000001c


	//----- nvinfo : EIATTR_FRAME_SIZE
	.align		4
.L_1:
        /*000c*/ 	.byte	0x04, 0x11
        /*000e*/ 	.short	(.L_3 - .L_2)
	.align		4
.L_2:
        /*0010*/ 	.word	index@(_Z16histogram_kernelPiS_ii)
        /*0014*/ 	.word	0x00000000


	//----- nvinfo : EIATTR_MIN_STACK_SIZE
	.align		4
.L_3:
        /*0018*/ 	.byte	0x04, 0x12
        /*001a*/ 	.short	(.L_5 - .L_4)
	.align		4
.L_4:
        /*001c*/ 	.word	index@(_Z16histogram_kernelPiS_ii)
        /*0020*/ 	.word	0x00000000
.L_5:


//--------------------- .nv.compat                --------------------------
	.section	.nv.compat,"",@"SHT_CUDA_COMPAT_INFO"
	.align	4
        /*0000*/ 	.byte	0x02, 0x09, 0x00, 0x00, 0x02, 0x02, 0x01, 0x00, 0x02, 0x05, 0x05, 0x00, 0x03, 0x07, 0x01, 0x01
        /*0010*/ 	.byte	0x02, 0x03, 0x00, 0x00, 0x02, 0x06, 0x01, 0x00, 0x04, 0x0b, 0x08, 0x00, 0x09, 0x00, 0x00, 0x00
        /*0020*/ 	.byte	0x00, 0x00, 0x00, 0x00


//--------------------- .nv.info._Z16histogram_kernelPiS_ii --------------------------
	.section	.nv.info._Z16histogram_kernelPiS_ii,"",@"SHT_CUDA_INFO"
	.sectionflags	@""
	.align	4


	//----- nvinfo : EIATTR_CUDA_API_VERSION
	.align		4
        /*0000*/ 	.byte	0x04, 0x37
        /*0002*/ 	.short	(.L_7 - .L_6)
.L_6:
        /*0004*/ 	.word	0x00000082


	//----- nvinfo : EIATTR_KPARAM_INFO
	.align		4
.L_7:
        /*0008*/ 	.byte	0x04, 0x17
        /*000a*/ 	.short	(.L_9 - .L_8)
.L_8:
        /*000c*/ 	.word	0x00000000
        /*0010*/ 	.short	0x0003
        /*0012*/ 	.short	0x0014
        /*0014*/ 	.byte	0x00, 0xf0, 0x11, 0x00


	//----- nvinfo : EIATTR_KPARAM_INFO
	.align		4
.L_9:
        /*0018*/ 	.byte	0x04, 0x17
        /*001a*/ 	.short	(.L_11 - .L_10)
.L_10:
        /*001c*/ 	.word	0x00000000
        /*0020*/ 	.short	0x0002
        /*0022*/ 	.short	0x0010
        /*0024*/ 	.byte	0x00, 0xf0, 0x11, 0x00


	//----- nvinfo : EIATTR_KPARAM_INFO
	.align		4
.L_11:
        /*0028*/ 	.byte	0x04, 0x17
        /*002a*/ 	.short	(.L_13 - .L_12)
.L_12:
        /*002c*/ 	.word	0x00000000
        /*0030*/ 	.short	0x0001
        /*0032*/ 	.short	0x0008
        /*0034*/ 	.byte	0x00, 0xf5, 0x21, 0x00


	//----- nvinfo : EIATTR_KPARAM_INFO
	.align		4
.L_13:
        /*0038*/ 	.byte	0x04, 0x17
        /*003a*/ 	.short	(.L_15 - .L_14)
.L_14:
        /*003c*/ 	.word	0x00000000
        /*0040*/ 	.short	0x0000
        /*0042*/ 	.short	0x0000
        /*0044*/ 	.byte	0x00, 0xf5, 0x21, 0x00


	//----- nvinfo : EIATTR_SPARSE_MMA_MASK
	.align		4
.L_15:
        /*0048*/ 	.byte	0x03, 0x50
        /*004a*/ 	.short	0x0000


	//----- nvinfo : EIATTR_MAXREG_COUNT
	.align		4
        /*004c*/ 	.byte	0x03, 0x1b
        /*004e*/ 	.short	0x00ff


	//----- nvinfo : EIATTR_NUM_BARRIERS
	.align		4
        /*0050*/ 	.byte	0x02, 0x4c
        /*0052*/ 	.byte	0x01
	.zero		1


	//----- nvinfo : EIATTR_MERCURY_ISA_VERSION
	.align		4
        /*0054*/ 	.byte	0x03, 0x5f
        /*0056*/ 	.short	0x0101


	//----- nvinfo : EIATTR_VRC_CTA_INIT_COUNT
	.align		4
        /*0058*/ 	.byte	0x02, 0x4a
	.zero		1
	.zero		1


	//----- nvinfo : EIATTR_EXIT_INSTR_OFFSETS
	.align		4
        /*005c*/ 	.byte	0x04, 0x1c
        /*005e*/ 	.short	(.L_17 - .L_16)


	//   ....[0]....
.L_16:
        /*0060*/ 	.word	0x00000c20


	//   ....[1]....
        /*0064*/ 	.word	0x00000ce0


	//----- nvinfo : EIATTR_CRS_STACK_SIZE
	.align		4
.L_17:
        /*0068*/ 	.byte	0x04, 0x1e
        /*006a*/ 	.short	(.L_19 - .L_18)
.L_18:
        /*006c*/ 	.word	0x00000000


	//----- nvinfo : EIATTR_CBANK_PARAM_SIZE
	.align		4
.L_19:
        /*0070*/ 	.byte	0x03, 0x19
        /*0072*/ 	.short	0x0018


	//----- nvinfo : EIATTR_PARAM_CBANK
	.align		4
        /*0074*/ 	.byte	0x04, 0x0a
        /*0076*/ 	.short	(.L_21 - .L_20)
	.align		4
.L_20:
        /*0078*/ 	.word	index@(.nv.constant0._Z16histogram_kernelPiS_ii)
        /*007c*/ 	.short	0x0380
        /*007e*/ 	.short	0x0018


	//----- nvinfo : EIATTR_SW_WAR
	.align		4
.L_21:
        /*0080*/ 	.byte	0x04, 0x36
        /*0082*/ 	.short	(.L_23 - .L_22)
.L_22:
        /*0084*/ 	.word	0x00000008
.L_23:


//--------------------- .nv.callgraph             --------------------------
	.section	.nv.callgraph,"",@"SHT_CUDA_CALLGRAPH"
	.align	4
	.sectionentsize	8
	.align		4
        /*0000*/ 	.word	0x00000000
	.align		4
        /*0004*/ 	.word	0xffffffff
	.align		4
        /*0008*/ 	.word	0x00000000
	.align		4
        /*000c*/ 	.word	0xfffffffe
	.align		4
        /*0010*/ 	.word	0x00000000
	.align		4
        /*0014*/ 	.word	0xfffffffd
	.align		4
        /*0018*/ 	.word	0x00000000
	.align		4
        /*001c*/ 	.word	0xfffffffc


//--------------------- .text._Z16histogram_kernelPiS_ii --------------------------
	.section	.text._Z16histogram_kernelPiS_ii,"ax",@progbits
	.align	128
        .global         _Z16histogram_kernelPiS_ii
        .type           _Z16histogram_kernelPiS_ii,@function
        .size           _Z16histogram_kernelPiS_ii,(.L_x_11 - _Z16histogram_kernelPiS_ii)
        .other          _Z16histogram_kernelPiS_ii,@"STO_CUDA_ENTRY STV_DEFAULT"
_Z16histogram_kernelPiS_ii:
.text._Z16histogram_kernelPiS_ii:
[----:B------:R-:W-:Y:S01]  /*0000*/  LDC R1, c[0x0][0x37c] ;  /* 0x0000df00ff017b82 */ /* 0x000fe20000000800 */
[----:B------:R-:W0:Y:S01]  /*0010*/  S2R R7, SR_TID.X ;  /* 0x0000000000077919 */ /* 0x000e220000002100 */
[----:B------:R-:W1:Y:S06]  /*0020*/  LDCU UR9, c[0x0][0x390] ;  /* 0x00007200ff0977ac */ /* 0x000e6c0008000800 */
[----:B------:R-:W2:Y:S01]  /*0030*/  S2UR UR4, SR_CTAID.X ;  /* 0x00000000000479c3 */ /* 0x000ea20000002500 */
[----:B------:R-:W-:Y:S01]  /*0040*/  BSSY.RECONVERGENT B0, `(.L_x_0) ;  /* 0x0000013000007945 */ /* 0x000fe20003800200 */
[----:B------:R-:W3:Y:S01]  /*0050*/  LDCU UR8, c[0x0][0x394] ;  /* 0x00007280ff0877ac */ /* 0x000ee20008000800 */
[----:B------:R-:W4:Y:S05]  /*0060*/  LDCU.64 UR6, c[0x0][0x358] ;  /* 0x00006b00ff0677ac */ /* 0x000f2a0008000a00 */
[----:B------:R-:W2:Y:S01]  /*0070*/  LDC R0, c[0x0][0x360] ;  /* 0x0000d800ff007b82 */ /* 0x000ea20000000800 */
[----:B------:R-:W5:Y:S01]  /*0080*/  LDCU UR5, c[0x0][0x370] ;  /* 0x00006e00ff0577ac */ /* 0x000f620008000800 */
[----:B-1----:R-:W-:-:S05]  /*0090*/  IMAD.U32 R8, RZ, RZ, UR9 ;  /* 0x00000009ff087e24 */ /* 0x002fca000f8e00ff */
[----:B0-----:R-:W-:Y:S01]  /*00a0*/  ISETP.GE.AND P0, PT, R7, R8, PT ;  /* 0x000000080700720c */ /* 0x001fe20003f06270 */
[C---:B--2---:R-:W-:Y:S02]  /*00b0*/  IMAD R9, R0.reuse, UR4, R7 ;  /* 0x0000000400097c24 */ /* 0x044fe4000f8e0207 */
[----:B-----5:R-:W-:-:S10]  /*00c0*/  IMAD R6, R0, UR5, RZ ;  /* 0x0000000500067c24 */ /* 0x020fd4000f8e02ff */
[----:B---34-:R-:W-:Y:S05]  /*00d0*/  @P0 BRA `(.L_x_1) ;  /* 0x0000000000240947 */ /* 0x018fea0003800000 */
[----:B------:R-:W0:Y:S01]  /*00e0*/  S2R R5, SR_CgaCtaId ;  /* 0x0000000000057919 */ /* 0x000e220000008800 */
[----:B------:R-:W-:Y:S01]  /*00f0*/  MOV R2, 0x400 ;  /* 0x0000040000027802 */ /* 0x000fe20000000f00 */
[----:B------:R-:W-:-:S03]  /*0100*/  IMAD.MOV.U32 R3, RZ, RZ, R7 ;  /* 0x000000ffff037224 */ /* 0x000fc600078e0007 */
[----:B0-----:R-:W-:-:S07]  /*0110*/  LEA R2, R5, R2, 0x18 ;  /* 0x0000000205027211 */ /* 0x001fce00078ec0ff */
.L_x_2:
[----:B------:R-:W-:Y:S02]  /*0120*/  IMAD R4, R3, 0x4, R2 ;  /* 0x0000000403047824 */ /* 0x000fe400078e0202 */
[----:B------:R-:W-:-:S03]  /*0130*/  IMAD.IADD R3, R0, 0x1, R3 ;  /* 0x0000000100037824 */ /* 0x000fc600078e0203 */
[----:B------:R0:W-:Y:S02]  /*0140*/  STS [R4], RZ ;  /* 0x000000ff04007388 */ /* 0x0001e40000000800 */
[----:B------:R-:W-:-:S13]  /*0150*/  ISETP.GE.AND P0, PT, R3, R8, PT ;  /* 0x000000080300720c */ /* 0x000fda0003f06270 */
[----:B0-----:R-:W-:Y:S05]  /*0160*/  @!P0 BRA `(.L_x_2) ;  /* 0xfffffffc00ec8947 */ /* 0x001fea000383ffff */
.L_x_1:
[----:B------:R-:W-:Y:S05]  /*0170*/  BSYNC.RECONVERGENT B0 ;  /* 0x0000000000007941 */ /* 0x000fea0003800200 */
.L_x_0:
[----:B------:R-:W-:Y:S01]  /*0180*/  BAR.SYNC.DEFER_BLOCKING 0x0 ;  /* 0x0000000000007b1d */ /* 0x000fe20000010000 */
[----:B------:R-:W-:-:S05]  /*0190*/  ISETP.GE.AND P0, PT, R9, UR8, PT ;  /* 0x0000000809007c0c */ /* 0x000fca000bf06270 */
[----:B------:R-:W0:Y:S01]  /*01a0*/  LDCU UR9, c[0x0][0x390] ;  /* 0x00007200ff0977ac */ /* 0x000e220008000800 */
[----:B------:R-:W-:Y:S01]  /*01b0*/  BSSY.RECONVERGENT B0, `(.L_x_3) ;  /* 0x00000a4000007945 */ /* 0x000fe20003800200 */
[----:B------:R-:W1:Y:S01]  /*01c0*/  LDCU UR5, c[0x0][0x390] ;  /* 0x00007200ff0577ac */ /* 0x000e620008000800 */
[----:B------:R-:W2:Y:S05]  /*01d0*/  LDCU UR4, c[0x0][0x394] ;  /* 0x00007280ff0477ac */ /* 0x000eaa0008000800 */
[----:B------:R-:W-:Y:S05]  /*01e0*/  @P0 BRA `(.L_x_4) ;  /* 0x0000000800800947 */ /* 0x000fea0003800000 */
[----:B------:R-:W3:Y:S01]  /*01f0*/  I2F.U32.RP R11, R6 ;  /* 0x00000006000b7306 */ /* 0x000ee20000209000 */
[C---:B------:R-:W-:Y:S01]  /*0200*/  IMAD.IADD R4, R6.reuse, 0x1, R9 ;  /* 0x0000000106047824 */ /* 0x040fe200078e0209 */
[----:B------:R-:W-:Y:S01]  /*0210*/  ISETP.NE.U32.AND P2, PT, R6, RZ, PT ;  /* 0x000000ff0600720c */ /* 0x000fe20003f45070 */
[----:B------:R-:W-:Y:S01]  /*0220*/  IMAD.MOV R13, RZ, RZ, -R6 ;  /* 0x000000ffff0d7224 */ /* 0x000fe200078e0a06 */
[----:B------:R-:W-:Y:S02]  /*0230*/  BSSY.RECONVERGENT B1, `(.L_x_5) ;  /* 0x0000040000017945 */ /* 0x000fe40003800200 */
[C---:B------:R-:W-:Y:S02]  /*0240*/  ISETP.GE.AND P0, PT, R4.reuse, UR8, PT ;  /* 0x0000000804007c0c */ /* 0x040fe4000bf06270 */
[----:B------:R-:W-:Y:S02]  /*0250*/  VIMNMX R5, PT, PT, R4, UR8, !PT ;  /* 0x0000000804057c48 */ /* 0x000fe4000ffe0100 */
[----:B------:R-:W-:-:S04]  /*0260*/  SEL R10, RZ, 0x1, P0 ;  /* 0x00000001ff0a7807 */ /* 0x000fc80000000000 */
[----:B------:R-:W-:Y:S01]  /*0270*/  IADD3 R5, PT, PT, R5, -R4, -R10 ;  /* 0x8000000405057210 */ /* 0x000fe20007ffe80a */
[----:B---3--:R-:W3:Y:S02]  /*0280*/  MUFU.RCP R11, R11 ;  /* 0x0000000b000b7308 */ /* 0x008ee40000001000 */
[----:B---3--:R-:W-:-:S06]  /*0290*/  IADD3 R2, PT, PT, R11, 0xffffffe, RZ ;  /* 0x0ffffffe0b027810 */ /* 0x008fcc0007ffe0ff */
[----:B------:R3:W4:Y:S02]  /*02a0*/  F2I.FTZ.U32.TRUNC.NTZ R3, R2 ;  /* 0x0000000200037305 */ /* 0x000724000021f000 */
[----:B---3--:R-:W-:Y:S02]  /*02b0*/  IMAD.MOV.U32 R2, RZ, RZ, RZ ;  /* 0x000000ffff027224 */ /* 0x008fe400078e00ff */
[----:B----4-:R-:W-:-:S04]  /*02c0*/  IMAD R13, R13, R3, RZ ;  /* 0x000000030d0d7224 */ /* 0x010fc800078e02ff */
[----:B------:R-:W-:-:S06]  /*02d0*/  IMAD.HI.U32 R12, R3, R13, R2 ;  /* 0x0000000d030c7227 */ /* 0x000fcc00078e0002 */
[----:B------:R-:W-:-:S05]  /*02e0*/  IMAD.HI.U32 R3, R12, R5, RZ ;  /* 0x000000050c037227 */ /* 0x000fca00078e00ff */
[----:B------:R-:W-:-:S05]  /*02f0*/  IADD3 R2, PT, PT, -R3, RZ, RZ ;  /* 0x000000ff03027210 */ /* 0x000fca0007ffe1ff */
[----:B------:R-:W-:-:S05]  /*0300*/  IMAD R5, R6, R2, R5 ;  /* 0x0000000206057224 */ /* 0x000fca00078e0205 */
[----:B------:R-:W-:-:S13]  /*0310*/  ISETP.GE.U32.AND P0, PT, R5, R6, PT ;  /* 0x000000060500720c */ /* 0x000fda0003f06070 */
[----:B------:R-:W-:Y:S02]  /*0320*/  @P0 IMAD.IADD R5, R5, 0x1, -R6 ;  /* 0x0000000105050824 */ /* 0x000fe400078e0a06 */
[----:B------:R-:W-:-:S03]  /*0330*/  @P0 VIADD R3, R3, 0x1 ;  /* 0x0000000103030836 */ /* 0x000fc60000000000 */
[----:B------:R-:W-:-:S13]  /*0340*/  ISETP.GE.U32.AND P1, PT, R5, R6, PT ;  /* 0x000000060500720c */ /* 0x000fda0003f26070 */
[----:B------:R-:W-:Y:S01]  /*0350*/  @P1 VIADD R3, R3, 0x1 ;  /* 0x0000000103031836 */ /* 0x000fe20000000000 */
[----:B------:R-:W-:-:S04]  /*0360*/  @!P2 LOP3.LUT R3, RZ, R6, RZ, 0x33, !PT ;  /* 0x00000006ff03a212 */ /* 0x000fc800078e33ff */
[----:B------:R-:W-:-:S04]  /*0370*/  IADD3 R10, PT, PT, R10, R3, RZ ;  /* 0x000000030a0a7210 */ /* 0x000fc80007ffe0ff */
[C---:B------:R-:W-:Y:S02]  /*0380*/  LOP3.LUT R2, R10.reuse, 0x3, RZ, 0xc0, !PT ;  /* 0x000000030a027812 */ /* 0x040fe400078ec0ff */
[----:B------:R-:W-:Y:S02]  /*0390*/  ISETP.GE.U32.AND P3, PT, R10, 0x3, PT ;  /* 0x000000030a00780c */ /* 0x000fe40003f66070 */
[----:B------:R-:W-:-:S13]  /*03a0*/  ISETP.NE.AND P0, PT, R2, 0x3, PT ;  /* 0x000000030200780c */ /* 0x000fda0003f05270 */
[----:B------:R-:W-:Y:S05]  /*03b0*/  @!P0 BRA `(.L_x_6) ;  /* 0x00000000009c8947 */ /* 0x000fea0003800000 */
[-C--:B------:R-:W-:Y:S01]  /*03c0*/  IABS R4, R8.reuse ;  /* 0x0000000800047213 */ /* 0x080fe20000000000 */
[----:B------:R-:W3:Y:S01]  /*03d0*/  S2R R15, SR_CgaCtaId ;  /* 0x00000000000f7919 */ /* 0x000ee20000008800 */
[----:B------:R-:W4:Y:S01]  /*03e0*/  LDC.64 R2, c[0x0][0x380] ;  /* 0x0000e000ff027b82 */ /* 0x000f220000000a00 */
[----:B------:R-:W-:Y:S01]  /*03f0*/  MOV R12, 0x400 ;  /* 0x00000400000c7802 */ /* 0x000fe20000000f00 */
[----:B------:R-:W5:Y:S01]  /*0400*/  I2F.RP R5, R4 ;  /* 0x0000000400057306 */ /* 0x000f620000209400 */
[----:B------:R-:W-:Y:S01]  /*0410*/  VIADD R10, R10, 0x1 ;  /* 0x000000010a0a7836 */ /* 0x000fe20000000000 */
[----:B------:R-:W-:Y:S02]  /*0420*/  ISETP.NE.AND P0, PT, R8, RZ, PT ;  /* 0x000000ff0800720c */ /* 0x000fe40003f05270 */
[----:B------:R-:W-:-:S04]  /*0430*/  LOP3.LUT R16, RZ, R8, RZ, 0x33, !PT ;  /* 0x00000008ff107212 */ /* 0x000fc800078e33ff */
[----:B-----5:R-:W5:Y:S02]  /*0440*/  MUFU.RCP R5, R5 ;  /* 0x0000000500057308 */ /* 0x020f640000001000 */
[----:B-----5:R-:W-:Y:S01]  /*0450*/  VIADD R11, R5, 0xffffffe ;  /* 0x0ffffffe050b7836 */ /* 0x020fe20000000000 */
[----:B---3--:R-:W-:Y:S02]  /*0460*/  LEA R5, R15, R12, 0x18 ;  /* 0x0000000c0f057211 */ /* 0x008fe400078ec0ff */
[----:B------:R-:W-:Y:S01]  /*0470*/  LOP3.LUT R12, R10, 0x3, RZ, 0xc0, !PT ;  /* 0x000000030a0c7812 */ /* 0x000fe200078ec0ff */
[----:B------:R-:W-:Y:S02]  /*0480*/  HFMA2 R10, -RZ, RZ, 0, 0 ;  /* 0x00000000ff0a7431 */ /* 0x000fe400000001ff */
[----:B------:R-:W3:Y:S02]  /*0490*/  F2I.FTZ.U32.TRUNC.NTZ R11, R11 ;  /* 0x0000000b000b7305 */ /* 0x000ee4000021f000 */
[----:B------:R-:W-:-:S02]  /*04a0*/  IMAD.MOV R12, RZ, RZ, -R12 ;  /* 0x000000ffff0c7224 */ /* 0x000fc400078e0a0c */
[----:B---3--:R-:W-:-:S04]  /*04b0*/  IMAD.MOV R13, RZ, RZ, -R11 ;  /* 0x000000ffff0d7224 */ /* 0x008fc800078e0a0b */
[----:B------:R-:W-:-:S04]  /*04c0*/  IMAD R13, R13, R4, RZ ;  /* 0x000000040d0d7224 */ /* 0x000fc800078e02ff */
[----:B----4-:R-:W-:-:S07]  /*04d0*/  IMAD.HI.U32 R13, R11, R13, R10 ;  /* 0x0000000d0b0d7227 */ /* 0x010fce00078e000a */
.L_x_7:
[----:B---3--:R-:W-:-:S06]  /*04e0*/  IMAD.WIDE R10, R9, 0x4, R2 ;  /* 0x00000004090a7825 */ /* 0x008fcc00078e0202 */
[----:B------:R-:W3:Y:S01]  /*04f0*/  LDG.E R10, desc[UR6][R10.64] ;  /* 0x000000060a0a7981 */ /* 0x000ee2000c1e1900 */
[----:B-1----:R-:W-:Y:S01]  /*0500*/  IMAD.U32 R8, RZ, RZ, UR5 ;  /* 0x00000005ff087e24 */ /* 0x002fe2000f8e00ff */
[----:B------:R-:W-:Y:S01]  /*0510*/  IADD3 R12, PT, PT, R12, 0x1, RZ ;  /* 0x000000010c0c7810 */ /* 0x000fe20007ffe0ff */
[----:B------:R-:W-:-:S03]  /*0520*/  IMAD.IADD R9, R6, 0x1, R9 ;  /* 0x0000000106097824 */ /* 0x000fc600078e0209 */
[----:B------:R-:W-:Y:S02]  /*0530*/  IABS R20, R8 ;  /* 0x0000000800147213 */ /* 0x000fe40000000000 */
[----:B---3--:R-:W-:Y:S02]  /*0540*/  IABS R18, R10 ;  /* 0x0000000a00127213 */ /* 0x008fe40000000000 */
[----:B------:R-:W-:-:S03]  /*0550*/  ISETP.GE.AND P2, PT, R10, RZ, PT ;  /* 0x000000ff0a00720c */ /* 0x000fc60003f46270 */
[----:B------:R-:W-:-:S04]  /*0560*/  IMAD.HI.U32 R14, R13, R18, RZ ;  /* 0x000000120d0e7227 */ /* 0x000fc800078e00ff */
[----:B------:R-:W-:-:S04]  /*0570*/  IMAD.MOV R15, RZ, RZ, -R14 ;  /* 0x000000ffff0f7224 */ /* 0x000fc800078e0a0e */
[----:B------:R-:W-:-:S05]  /*0580*/  IMAD R15, R20, R15, R18 ;  /* 0x0000000f140f7224 */ /* 0x000fca00078e0212 */
[----:B------:R-:W-:-:S13]  /*0590*/  ISETP.GT.U32.AND P1, PT, R4, R15, PT ;  /* 0x0000000f0400720c */ /* 0x000fda0003f24070 */
[----:B------:R-:W-:-:S04]  /*05a0*/  @!P1 IADD3 R15, PT, PT, R15, -R20, RZ ;  /* 0x800000140f0f9210 */ /* 0x000fc80007ffe0ff */
[----:B------:R-:W-:-:S13]  /*05b0*/  ISETP.GT.U32.AND P1, PT, R4, R15, PT ;  /* 0x0000000f0400720c */ /* 0x000fda0003f24070 */
[----:B------:R-:W-:Y:S01]  /*05c0*/  @!P1 IMAD.IADD R15, R15, 0x1, -R20 ;  /* 0x000000010f0f9824 */ /* 0x000fe200078e0a14 */
[----:B------:R-:W-:-:S03]  /*05d0*/  ISETP.NE.AND P1, PT, R12, RZ, PT ;  /* 0x000000ff0c00720c */ /* 0x000fc60003f25270 */
[----:B------:R-:W-:-:S05]  /*05e0*/  @!P2 IMAD.MOV R15, RZ, RZ, -R15 ;  /* 0x000000ffff0fa224 */ /* 0x000fca00078e0a0f */
[----:B------:R-:W-:-:S05]  /*05f0*/  SEL R10, R16, R15, !P0 ;  /* 0x0000000f100a7207 */ /* 0x000fca0004000000 */
[----:B------:R-:W-:-:S05]  /*0600*/  IMAD R10, R10, 0x4, R5 ;  /* 0x000000040a0a7824 */ /* 0x000fca00078e0205 */
[----:B------:R3:W-:Y:S01]  /*0610*/  ATOMS.POPC.INC.32 RZ, [R10+URZ] ;  /* 0x000000000aff7f8c */ /* 0x0007e2000d8000ff */
[----:B------:R-:W-:Y:S05]  /*0620*/  @P1 BRA `(.L_x_7) ;  /* 0xfffffffc00ac1947 */ /* 0x000fea000383ffff */
.L_x_6:
[----:B012---:R-:W-:Y:S05]  /*0630*/  BSYNC.RECONVERGENT B1 ;  /* 0x0000000000017941 */ /* 0x007fea0003800200 */
.L_x_5:
[----:B------:R-:W-:Y:S05]  /*0640*/  @!P3 BRA `(.L_x_4) ;  /* 0x000000040068b947 */ /* 0x000fea0003800000 */
[----:B---3--:R-:W-:Y:S01]  /*0650*/  IABS R10, R8 ;  /* 0x00000008000a7213 */ /* 0x008fe20000000000 */
[----:B------:R-:W0:Y:S01]  /*0660*/  S2R R4, SR_CgaCtaId ;  /* 0x0000000000047919 */ /* 0x000e220000008800 */
[----:B------:R-:W1:Y:S01]  /*0670*/  LDC.64 R2, c[0x0][0x380] ;  /* 0x0000e000ff027b82 */ /* 0x000e620000000a00 */
[----:B------:R-:W-:Y:S01]  /*0680*/  MOV R11, 0x400 ;  /* 0x00000400000b7802 */ /* 0x000fe20000000f00 */
[----:B------:R-:W2:Y:S08]  /*0690*/  I2F.RP R8, R10 ;  /* 0x0000000a00087306 */ /* 0x000eb00000209400 */
[----:B--2---:R-:W2:Y:S01]  /*06a0*/  MUFU.RCP R8, R8 ;  /* 0x0000000800087308 */ /* 0x004ea20000001000 */
[----:B0-----:R-:W-:-:S02]  /*06b0*/  LEA R11, R4, R11, 0x18 ;  /* 0x0000000b040b7211 */ /* 0x001fc400078ec0ff */
[----:B------:R-:W-:Y:S01]  /*06c0*/  MOV R4, RZ ;  /* 0x000000ff00047202 */ /* 0x000fe20000000f00 */
[----:B--2---:R-:W-:-:S06]  /*06d0*/  VIADD R5, R8, 0xffffffe ;  /* 0x0ffffffe08057836 */ /* 0x004fcc0000000000 */
[----:B------:R-:W0:Y:S02]  /*06e0*/  F2I.FTZ.U32.TRUNC.NTZ R5, R5 ;  /* 0x0000000500057305 */ /* 0x000e24000021f000 */
[----:B0-----:R-:W-:-:S04]  /*06f0*/  IMAD.MOV R13, RZ, RZ, -R5 ;  /* 0x000000ffff0d7224 */ /* 0x001fc800078e0a05 */
[----:B------:R-:W-:-:S04]  /*0700*/  IMAD R13, R13, R10, RZ ;  /* 0x0000000a0d0d7224 */ /* 0x000fc800078e02ff */
[----:B-1----:R-:W-:-:S07]  /*0710*/  IMAD.HI.U32 R4, R5, R13, R4 ;  /* 0x0000000d05047227 */ /* 0x002fce00078e0004 */
.L_x_8:
[----:B----4-:R-:W-:-:S05]  /*0720*/  IMAD.WIDE R18, R9, 0x4, R2 ;  /* 0x0000000409127825 */ /* 0x010fca00078e0202 */
[----:B------:R-:W2:Y:S01]  /*0730*/  LDG.E R24, desc[UR6][R18.64] ;  /* 0x0000000612187981 */ /* 0x000ea2000c1e1900 */
[----:B------:R-:W-:-:S05]  /*0740*/  IMAD.WIDE R20, R6, 0x4, R18 ;  /* 0x0000000406147825 */ /* 0x000fca00078e0212 */
[----:B------:R0:W3:Y:S01]  /*0750*/  LDG.E R12, desc[UR6][R20.64] ;  /* 0x00000006140c7981 */ /* 0x0000e2000c1e1900 */
[----:B------:R-:W-:-:S05]  /*0760*/  IMAD.WIDE R22, R6, 0x4, R20 ;  /* 0x0000000406167825 */ /* 0x000fca00078e0214 */
[----:B------:R-:W4:Y:S01]  /*0770*/  LDG.E R13, desc[UR6][R22.64] ;  /* 0x00000006160d7981 */ /* 0x000f22000c1e1900 */
[----:B------:R-:W-:-:S05]  /*0780*/  IMAD.WIDE R16, R6, 0x4, R22 ;  /* 0x0000000406107825 */ /* 0x000fca00078e0216 */
[----:B------:R1:W5:Y:S01]  /*0790*/  LDG.E R15, desc[UR6][R16.64] ;  /* 0x00000006100f7981 */ /* 0x000362000c1e1900 */
[----:B------:R-:W-:-:S05]  /*07a0*/  IMAD.U32 R8, RZ, RZ, UR9 ;  /* 0x00000009ff087e24 */ /* 0x000fca000f8e00ff */
[----:B------:R-:W-:-:S04]  /*07b0*/  IABS R14, R8 ;  /* 0x00000008000e7213 */ /* 0x000fc80000000000 */
[----:B------:R-:W0:Y:S08]  /*07c0*/  I2F.RP R25, R14 ;  /* 0x0000000e00197306 */ /* 0x000e300000209400 */
[----:B0-----:R-:W0:Y:S02]  /*07d0*/  MUFU.RCP R25, R25 ;  /* 0x0000001900197308 */ /* 0x001e240000001000 */
[----:B0-----:R-:W-:-:S06]  /*07e0*/  VIADD R5, R25, 0xffffffe ;  /* 0x0ffffffe19057836 */ /* 0x001fcc0000000000 */
[----:B------:R-:W0:Y:S02]  /*07f0*/  F2I.FTZ.U32.TRUNC.NTZ R5, R5 ;  /* 0x0000000500057305 */ /* 0x000e24000021f000 */
[----:B0-----:R-:W-:Y:S01]  /*0800*/  IMAD.MOV R21, RZ, RZ, -R5 ;  /* 0x000000ffff157224 */ /* 0x001fe200078e0a05 */
[----:B------:R-:W-:Y:S02]  /*0810*/  LEA R9, R6, R9, 0x2 ;  /* 0x0000000906097211 */ /* 0x000fe400078e10ff */
[----:B--2---:R-:W-:-:S05]  /*0820*/  IABS R19, R24 ;  /* 0x0000001800137213 */ /* 0x004fca0000000000 */
[----:B------:R-:W-:-:S05]  /*0830*/  IMAD.HI.U32 R4, R4, R19, RZ ;  /* 0x0000001304047227 */ /* 0x000fca00078e00ff */
[----:B------:R-:W-:-:S05]  /*0840*/  IADD3 R4, PT, PT, -R4, RZ, RZ ;  /* 0x000000ff04047210 */ /* 0x000fca0007ffe1ff */
[----:B-1----:R-:W-:Y:S01]  /*0850*/  IMAD R17, R14, R4, R19 ;  /* 0x000000040e117224 */ /* 0x002fe200078e0213 */
[----:B---3--:R-:W-:Y:S01]  /*0860*/  IABS R16, R12 ;  /* 0x0000000c00107213 */ /* 0x008fe20000000000 */
[----:B------:R-:W-:Y:S02]  /*0870*/  IMAD R19, R21, R14, RZ ;  /* 0x0000000e15137224 */ /* 0x000fe400078e02ff */
[----:B------:R-:W-:Y:S01]  /*0880*/  IMAD.MOV.U32 R4, RZ, RZ, RZ ;  /* 0x000000ffff047224 */ /* 0x000fe200078e00ff */
[----:B------:R-:W-:-:S03]  /*0890*/  ISETP.GT.U32.AND P0, PT, R10, R17, PT ;  /* 0x000000110a00720c */ /* 0x000fc60003f04070 */
[----:B------:R-:W-:Y:S01]  /*08a0*/  IMAD.HI.U32 R4, R5, R19, R4 ;  /* 0x0000001305047227 */ /* 0x000fe200078e0004 */
[----:B----4-:R-:W-:-:S03]  /*08b0*/  IABS R21, R13 ;  /* 0x0000000d00157213 */ /* 0x010fc60000000000 */
[----:B------:R-:W-:Y:S01]  /*08c0*/  IMAD.MOV.U32 R19, RZ, RZ, R16 ;  /* 0x000000ffff137224 */ /* 0x000fe200078e0010 */
[----:B-----5:R-:W-:-:S03]  /*08d0*/  IABS R23, R15 ;  /* 0x0000000f00177213 */ /* 0x020fc60000000000 */
[----:B------:R-:W-:-:S04]  /*08e0*/  IMAD.HI.U32 R5, R4, R19, RZ ;  /* 0x0000001304057227 */ /* 0x000fc800078e00ff */
[----:B------:R-:W-:Y:S01]  /*08f0*/  IMAD.HI.U32 R16, R4, R21, RZ ;  /* 0x0000001504107227 */ /* 0x000fe200078e00ff */
[----:B------:R-:W-:-:S03]  /*0900*/  IADD3 R5, PT, PT, -R5, RZ, RZ ;  /* 0x000000ff05057210 */ /* 0x000fc60007ffe1ff */
[----:B------:R-:W-:-:S04]  /*0910*/  IMAD.HI.U32 R18, R4, R23, RZ ;  /* 0x0000001704127227 */ /* 0x000fc800078e00ff */
[----:B------:R-:W-:Y:S02]  /*0920*/  @!P0 IMAD.IADD R17, R17, 0x1, -R14 ;  /* 0x0000000111118824 */ /* 0x000fe400078e0a0e */
[----:B------:R-:W-:Y:S02]  /*0930*/  IMAD.MOV R16, RZ, RZ, -R16 ;  /* 0x000000ffff107224 */ /* 0x000fe400078e0a10 */
[----:B------:R-:W-:Y:S01]  /*0940*/  IMAD.MOV R18, RZ, RZ, -R18 ;  /* 0x000000ffff127224 */ /* 0x000fe200078e0a12 */
[----:B------:R-:W-:Y:S01]  /*0950*/  ISETP.GT.U32.AND P6, PT, R10, R17, PT ;  /* 0x000000110a00720c */ /* 0x000fe20003fc4070 */
[C---:B------:R-:W-:Y:S02]  /*0960*/  IMAD R5, R14.reuse, R5, R19 ;  /* 0x000000050e057224 */ /* 0x040fe400078e0213 */
[----:B------:R-:W-:Y:S02]  /*0970*/  IMAD R19, R14, R16, R21 ;  /* 0x000000100e137224 */ /* 0x000fe400078e0215 */
[----:B------:R-:W-:-:S02]  /*0980*/  IMAD.MOV.U32 R10, RZ, RZ, R14 ;  /* 0x000000ffff0a7224 */ /* 0x000fc400078e000e */
[----:B------:R-:W-:-:S03]  /*0990*/  IMAD R21, R14, R18, R23 ;  /* 0x000000120e157224 */ /* 0x000fc600078e0217 */
[C---:B------:R-:W-:Y:S02]  /*09a0*/  ISETP.GT.U32.AND P1, PT, R10.reuse, R19, PT ;  /* 0x000000130a00720c */ /* 0x040fe40003f24070 */
[C---:B------:R-:W-:Y:S02]  /*09b0*/  ISETP.GT.U32.AND P2, PT, R10.reuse, R21, PT ;  /* 0x000000150a00720c */ /* 0x040fe40003f44070 */
[----:B------:R-:W-:-:S09]  /*09c0*/  ISETP.GT.U32.AND P0, PT, R10, R5, PT ;  /* 0x000000050a00720c */ /* 0x000fd20003f04070 */
[--C-:B------:R-:W-:Y:S02]  /*09d0*/  @!P1 IMAD.IADD R19, R19, 0x1, -R14.reuse ;  /* 0x0000000113139824 */ /* 0x100fe400078e0a0e */
[----:B------:R-:W-:Y:S02]  /*09e0*/  @!P2 IMAD.IADD R21, R21, 0x1, -R14 ;  /* 0x000000011515a824 */ /* 0x000fe400078e0a0e */
[----:B------:R-:W-:Y:S02]  /*09f0*/  @!P0 IADD3 R5, PT, PT, R5, -R14, RZ ;  /* 0x8000000e05058210 */ /* 0x000fe40007ffe0ff */
[C---:B------:R-:W-:Y:S02]  /*0a00*/  ISETP.GT.U32.AND P4, PT, R10.reuse, R19, PT ;  /* 0x000000130a00720c */ /* 0x040fe40003f84070 */
[C---:B------:R-:W-:Y:S02]  /*0a10*/  ISETP.GT.U32.AND P5, PT, R10.reuse, R5, PT ;  /* 0x000000050a00720c */ /* 0x040fe40003fa4070 */
[----:B------:R-:W-:-:S02]  /*0a20*/  ISETP.GT.U32.AND P3, PT, R10, R21, PT ;  /* 0x000000150a00720c */ /* 0x000fc40003f64070 */
[----:B------:R-:W-:Y:S01]  /*0a30*/  ISETP.GE.AND P0, PT, R24, RZ, PT ;  /* 0x000000ff1800720c */ /* 0x000fe20003f06270 */
[--C-:B------:R-:W-:Y:S01]  /*0a40*/  @!P6 IMAD.IADD R17, R17, 0x1, -R14.reuse ;  /* 0x000000011111e824 */ /* 0x100fe200078e0a0e */
[----:B------:R-:W-:Y:S02]  /*0a50*/  ISETP.GE.AND P1, PT, R13, RZ, PT ;  /* 0x000000ff0d00720c */ /* 0x000fe40003f26270 */
[----:B------:R-:W-:Y:S02]  /*0a60*/  ISETP.GE.AND P2, PT, R12, RZ, PT ;  /* 0x000000ff0c00720c */ /* 0x000fe40003f46270 */
[----:B------:R-:W-:Y:S01]  /*0a70*/  ISETP.GE.AND P6, PT, R15, RZ, PT ;  /* 0x000000ff0f00720c */ /* 0x000fe20003fc6270 */
[--C-:B------:R-:W-:Y:S02]  /*0a80*/  @!P4 IMAD.IADD R19, R19, 0x1, -R14.reuse ;  /* 0x000000011313c824 */ /* 0x100fe400078e0a0e */
[----:B------:R-:W-:Y:S02]  /*0a90*/  @!P5 IADD3 R5, PT, PT, R5, -R14, RZ ;  /* 0x8000000e0505d210 */ /* 0x000fe40007ffe0ff */
[----:B------:R-:W-:Y:S01]  /*0aa0*/  @!P3 IMAD.IADD R21, R21, 0x1, -R14 ;  /* 0x000000011515b824 */ /* 0x000fe200078e0a0e */
[----:B------:R-:W-:Y:S01]  /*0ab0*/  ISETP.NE.AND P3, PT, R8, RZ, PT ;  /* 0x000000ff0800720c */ /* 0x000fe20003f65270 */
[----:B------:R-:W-:Y:S01]  /*0ac0*/  @!P0 IMAD.MOV R17, RZ, RZ, -R17 ;  /* 0x000000ffff118224 */ /* 0x000fe200078e0a11 */
[----:B------:R-:W-:Y:S01]  /*0ad0*/  LOP3.LUT R18, RZ, R8, RZ, 0x33, !PT ;  /* 0x00000008ff127212 */ /* 0x000fe200078e33ff */
[----:B------:R-:W-:-:S02]  /*0ae0*/  @!P1 IMAD.MOV R19, RZ, RZ, -R19 ;  /* 0x000000ffff139224 */ /* 0x000fc400078e0a13 */
[----:B------:R-:W-:Y:S02]  /*0af0*/  @!P2 IADD3 R5, PT, PT, -R5, RZ, RZ ;  /* 0x000000ff0505a210 */ /* 0x000fe40007ffe1ff */
[----:B------:R-:W-:Y:S01]  /*0b00*/  @!P6 IMAD.MOV R21, RZ, RZ, -R21 ;  /* 0x000000ffff15e224 */ /* 0x000fe200078e0a15 */
[C---:B------:R-:W-:Y:S02]  /*0b10*/  SEL R12, R18.reuse, R17, !P3 ;  /* 0x00000011120c7207 */ /* 0x040fe40005800000 */
[----:B------:R-:W-:Y:S02]  /*0b20*/  ISETP.GE.AND P0, PT, R9, UR4, PT ;  /* 0x0000000409007c0c */ /* 0x000fe4000bf06270 */
[C---:B------:R-:W-:Y:S02]  /*0b30*/  SEL R14, R18.reuse, R5, !P3 ;  /* 0x00000005120e7207 */ /* 0x040fe40005800000 */
[C---:B------:R-:W-:Y:S02]  /*0b40*/  SEL R16, R18.reuse, R19, !P3 ;  /* 0x0000001312107207 */ /* 0x040fe40005800000 */
[----:B------:R-:W-:Y:S01]  /*0b50*/  SEL R18, R18, R21, !P3 ;  /* 0x0000001512127207 */ /* 0x000fe20005800000 */
[--C-:B------:R-:W-:Y:S01]  /*0b60*/  IMAD R12, R12, 0x4, R11.reuse ;  /* 0x000000040c0c7824 */ /* 0x100fe200078e020b */
[----:B------:R-:W-:Y:S01]  /*0b70*/  LEA R14, R14, R11, 0x2 ;  /* 0x0000000b0e0e7211 */ /* 0x000fe200078e10ff */
[----:B------:R-:W-:-:S02]  /*0b80*/  IMAD R16, R16, 0x4, R11 ;  /* 0x0000000410107824 */ /* 0x000fc400078e020b */
[----:B------:R-:W-:Y:S01]  /*0b90*/  IMAD R18, R18, 0x4, R11 ;  /* 0x0000000412127824 */ /* 0x000fe200078e020b */
[----:B------:R4:W-:Y:S04]  /*0ba0*/  ATOMS.POPC.INC.32 RZ, [R12+URZ] ;  /* 0x000000000cff7f8c */ /* 0x0009e8000d8000ff */
[----:B------:R4:W-:Y:S04]  /*0bb0*/  ATOMS.POPC.INC.32 RZ, [R14+URZ] ;  /* 0x000000000eff7f8c */ /* 0x0009e8000d8000ff */
[----:B------:R4:W-:Y:S04]  /*0bc0*/  ATOMS.POPC.INC.32 RZ, [R16+URZ] ;  /* 0x0000000010ff7f8c */ /* 0x0009e8000d8000ff */
[----:B------:R4:W-:Y:S01]  /*0bd0*/  ATOMS.POPC.INC.32 RZ, [R18+URZ] ;  /* 0x0000000012ff7f8c */ /* 0x0009e2000d8000ff */
[----:B------:R-:W-:Y:S05]  /*0be0*/  @!P0 BRA `(.L_x_8) ;  /* 0xfffffff800cc8947 */ /* 0x000fea000383ffff */
.L_x_4:
[----:B012---:R-:W-:Y:S05]  /*0bf0*/  BSYNC.RECONVERGENT B0 ;  /* 0x0000000000007941 */ /* 0x007fea0003800200 */
.L_x_3:
[----:B------:R-:W-:Y:S01]  /*0c00*/  BAR.SYNC.DEFER_BLOCKING 0x0 ;  /* 0x0000000000007b1d */ /* 0x000fe20000010000 */
[----:B------:R-:W-:-:S13]  /*0c10*/  ISETP.GE.AND P0, PT, R7, R8, PT ;  /* 0x000000080700720c */ /* 0x000fda0003f06270 */
[----:B------:R-:W-:Y:S05]  /*0c20*/  @P0 EXIT ;  /* 0x000000000000094d */ /* 0x000fea0003800000 */
[----:B------:R-:W0:Y:S01]  /*0c30*/  S2UR UR5, SR_CgaCtaId ;  /* 0x00000000000579c3 */ /* 0x000e220000008800 */
[----:B------:R-:W-:-:S07]  /*0c40*/  UMOV UR4, 0x400 ;  /* 0x0000040000047882 */ /* 0x000fce0000000000 */
[----:B------:R-:W1:Y:S01]  /*0c50*/  LDC.64 R4, c[0x0][0x388] ;  /* 0x0000e200ff047b82 */ /* 0x000e620000000a00 */
[----:B0-----:R-:W-:-:S12]  /*0c60*/  ULEA UR4, UR5, UR4, 0x18 ;  /* 0x0000000405047291 */ /* 0x001fd8000f8ec0ff */
.L_x_9:
[C---:B------:R-:W-:Y:S01]  /*0c70*/  LEA R6, R7.reuse, UR4, 0x2 ;  /* 0x0000000407067c11 */ /* 0x040fe2000f8e10ff */
[----:B01----:R-:W-:-:S04]  /*0c80*/  IMAD.WIDE R2, R7, 0x4, R4 ;  /* 0x0000000407027825 */ /* 0x003fc800078e0204 */
[----:B------:R-:W0:Y:S01]  /*0c90*/  LDS R9, [R6] ;  /* 0x0000000006097984 */ /* 0x000e220000000800 */
[----:B------:R-:W-:-:S05]  /*0ca0*/  IMAD.IADD R7, R0, 0x1, R7 ;  /* 0x0000000100077824 */ /* 0x000fca00078e0207 */
[----:B------:R-:W-:Y:S01]  /*0cb0*/  ISETP.GE.AND P0, PT, R7, R8, PT ;  /* 0x000000080700720c */ /* 0x000fe20003f06270 */
[----:B0-----:R0:W-:-:S12]  /*0cc0*/  REDG.E.ADD.STRONG.GPU desc[UR6][R2.64], R9 ;  /* 0x000000090200798e */ /* 0x0011d8000c12e106 */
[----:B------:R-:W-:Y:S05]  /*0cd0*/  @!P0 BRA `(.L_x_9) ;  /* 0xfffffffc00e48947 */ /* 0x000fea000383ffff */
[----:B------:R-:W-:Y:S05]  /*0ce0*/  EXIT ;  /* 0x000000000000794d */ /* 0x000fea0003800000 */
.L_x_10:
[----:B------:R-:W-:-:S00]  /*0cf0*/  BRA `(.L_x_10) ;  /* 0xfffffffc00fc7947 */ /* 0x000fc0000383ffff */
[----:B------:R-:W-:-:S00]  /*0d00*/  NOP ;  /* 0x0000000000007918 */ /* 0x000fc00000000000 */
[----:B------:R-:W-:-:S00]  /*0d10*/  NOP ;  /* 0x0000000000007918 */ /* 0x000fc00000000000 */
[----:B------:R-:W-:-:S00]  /*0d20*/  NOP ;  /* 0x0000000000007918 */ /* 0x000fc00000000000 */
[----:B------:R-:W-:-:S00]  /*0d30*/  NOP ;  /* 0x0000000000007918 */ /* 0x000fc00000000000 */
[----:B------:R-:W-:-:S00]  /*0d40*/  NOP ;  /* 0x0000000000007918 */ /* 0x000fc00000000000 */
[----:B------:R-:W-:-:S00]  /*0d50*/  NOP ;  /* 0x0000000000007918 */ /* 0x000fc00000000000 */
[----:B------:R-:W-:-:S00]  /*0d60*/  NOP ;  /* 0x0000000000007918 */ /* 0x000fc00000000000 */
[----:B------:R-:W-:-:S00]  /*0d70*/  NOP ;  /* 0x0000000000007918 */ /* 0x000fc00000000000 */
.L_x_11:


//--------------------- .nv.shared._Z16histogram_kernelPiS_ii --------------------------
	.section	.nv.shared._Z16histogram_kernelPiS_ii,"aw",@nobits
	.sectionflags	@""
	.align	16
	.zero		1024


//--------------------- .nv.shared.reserved.0     --------------------------
	.section	.nv.shared.reserved.0,"aw",@nobits
	.weak		__nv_reservedSMEM_offset_0_alias
	.size		__nv_reservedSMEM_offset_0_alias, 0, 64
	.other		__nv_reservedSMEM_offset_0_alias,@"STO_CUDA_RESERVED_SHARED STV_DEFAULT"
__nv_reservedSMEM_offset_0_alias:
	.zero		0
	.zero		64


//--------------------- .nv.constant0._Z16histogram_kernelPiS_ii --------------------------
	.section	.nv.constant0._Z16histogram_kernelPiS_ii,"a",@progbits
	.sectionflags	@""
	.align	4
.nv.constant0._Z16histogram_kernelPiS_ii:
	.zero		920


//--------------------- SYMBOLS --------------------------

	.type		.nv.reservedSmem.offset0,@object
	.size		.nv.reservedSmem.offset0,0x4
	.type		.nv.reservedSmem.cap,@object
	.size		.nv.reservedSmem.cap,0x4
